//
// Generated by NVIDIA NVVM Compiler
//
// Compiler Build ID: CL-36424714
// Cuda compilation tools, release 13.0, V13.0.88
// Based on NVVM 20.0.0
//

.version 9.0
.target sm_100
.address_size 64

	// .globl	_Z15divide_by_constPj

.visible .entry _Z15divide_by_constPj(
	.param .u64 .ptr .align 1 _Z15divide_by_constPj_param_0
)
{
	.reg .b32 	%r<4>;
	.reg .b64 	%rd<3>;

	ld.param.u64 	%rd1, [_Z15divide_by_constPj_param_0];
	cvta.to.global.u64 	%rd2, %rd1;
	ld.global.u32 	%r1, [%rd2];
	mul.hi.u32 	%r2, %r1, -1593464525;
	shr.u32 	%r3, %r2, 11;
	st.global.u32 	[%rd2], %r3;
	ret;

}
	// .globl	_Z18divide_by_const_64Pm
.visible .entry _Z18divide_by_const_64Pm(
	.param .u64 .ptr .align 1 _Z18divide_by_const_64Pm_param_0
)
{
	.reg .b64 	%rd<6>;

	ld.param.u64 	%rd1, [_Z18divide_by_const_64Pm_param_0];
	cvta.to.global.u64 	%rd2, %rd1;
	ld.global.u64 	%rd3, [%rd2];
	mul.hi.u64 	%rd4, %rd3, -6843878022432782049;
	shr.u64 	%rd5, %rd4, 11;
	st.global.u64 	[%rd2], %rd5;
	ret;

}
	// .globl	_Z15mod_by_const_64Pm
.visible .entry _Z15mod_by_const_64Pm(
	.param .u64 .ptr .align 1 _Z15mod_by_const_64Pm_param_0
)
{
	.reg .b64 	%rd<8>;

	ld.param.u64 	%rd1, [_Z15mod_by_const_64Pm_param_0];
	cvta.to.global.u64 	%rd2, %rd1;
	ld.global.u64 	%rd3, [%rd2];
	mul.hi.u64 	%rd4, %rd3, -6843878022432782049;
	shr.u64 	%rd5, %rd4, 11;
	mul.lo.s64 	%rd6, %rd5, 3256;
	sub.s64 	%rd7, %rd3, %rd6;
	st.global.u64 	[%rd2], %rd7;
	ret;

}
	// .globl	_Z13divide_by_varPjj
.visible .entry _Z13divide_by_varPjj(
	.param .u64 .ptr .align 1 _Z13divide_by_varPjj_param_0,
	.param .u32 _Z13divide_by_varPjj_param_1
)
{
	.reg .b32 	%r<4>;
	.reg .b64 	%rd<3>;

	ld.param.u64 	%rd1, [_Z13divide_by_varPjj_param_0];
	ld.param.u32 	%r1, [_Z13divide_by_varPjj_param_1];
	cvta.to.global.u64 	%rd2, %rd1;
	ld.global.u32 	%r2, [%rd2];
	div.u32 	%r3, %r2, %r1;
	st.global.u32 	[%rd2], %r3;
	ret;

}
	// .globl	_Z16divide_by_var_64Pmm
.visible .entry _Z16divide_by_var_64Pmm(
	.param .u64 .ptr .align 1 _Z16divide_by_var_64Pmm_param_0,
	.param .u64 _Z16divide_by_var_64Pmm_param_1
)
{
	.reg .pred 	%p<2>;
	.reg .b32 	%r<4>;
	.reg .b64 	%rd<11>;

	ld.param.u64 	%rd7, [_Z16divide_by_var_64Pmm_param_0];
	ld.param.u64 	%rd6, [_Z16divide_by_var_64Pmm_param_1];
	cvta.to.global.u64 	%rd1, %rd7;
	ld.global.u64 	%rd2, [%rd1];
	or.b64  	%rd8, %rd2, %rd6;
	and.b64  	%rd9, %rd8, -4294967296;
	setp.ne.s64 	%p1, %rd9, 0;
	@%p1 bra 	$L__BB4_2;
	cvt.u32.u64 	%r1, %rd6;
	cvt.u32.u64 	%r2, %rd2;
	div.u32 	%r3, %r2, %r1;
	cvt.u64.u32 	%rd10, %r3;
	bra.uni 	$L__BB4_3;
$L__BB4_2:
	div.u64 	%rd10, %rd2, %rd6;
$L__BB4_3:
	st.global.u64 	[%rd1], %rd10;
	ret;

}


// ===== COMPILED SASS (sm_100) =====

	.target	sm_100

	.elftype	@"ET_EXEC"


//--------------------- .note.nv.tkinfo           --------------------------
	.section	.note.nv.tkinfo,"",@"SHT_NOTE"
	.sectionflags	@"SHF_NOTE_NV_TKINFO"
	.tkinfo
        /*0018*/ 	.word	0x00000002
        /*0030*/ 	.string	""
        /*0030*/ 	.string	"ptxas"
        /*0030*/ 	.string	"Cuda compilation tools, release 13.0, V13.0.88"
        /*0030*/ 	.string	"Build cuda_13.0.r13.0/compiler.36424714_0"
        /*0030*/ 	.string	"-arch sm_100 -m 64 "



//--------------------- .note.nv.cuinfo           --------------------------
	.section	.note.nv.cuinfo,"",@"SHT_NOTE"
	.sectionflags	@"SHF_NOTE_NV_CUINFO"
        /*0018*/ 	.short	0x0002
        /*001a*/ 	.short	0x0064
        /*001c*/ 	.short	0x0082
	.zero		2


//--------------------- .nv.info                  --------------------------
	.section	.nv.info,"",@"SHT_CUDA_INFO"
	.align	4


	//----- nvinfo : EIATTR_REGCOUNT
	.align		4
        /*0000*/ 	.byte	0x04, 0x2f
        /*0002*/ 	.short	(.L_1 - .L_0)
	.align		4
.L_0:
        /*0004*/ 	.word	index@(_Z15divide_by_constPj)
        /*0008*/ 	.word	0x00000008


	//----- nvinfo : EIATTR_FRAME_SIZE
	.align		4
.L_1:
        /*000c*/ 	.byte	0x04, 0x11
        /*000e*/ 	.short	(.L_3 - .L_2)
	.align		4
.L_2:
        /*0010*/ 	.word	index@(_Z15divide_by_constPj)
        /*0014*/ 	.word	0x00000000


	//----- nvinfo : EIATTR_REGCOUNT
	.align		4
.L_3:
        /*0018*/ 	.byte	0x04, 0x2f
        /*001a*/ 	.short	(.L_5 - .L_4)
	.align		4
.L_4:
        /*001c*/ 	.word	index@(_Z18divide_by_const_64Pm)
        /*0020*/ 	.word	0x0000000e


	//----- nvinfo : EIATTR_FRAME_SIZE
	.align		4
.L_5:
        /*0024*/ 	.byte	0x04, 0x11
        /*0026*/ 	.short	(.L_7 - .L_6)
	.align		4
.L_6:
        /*0028*/ 	.word	index@(_Z18divide_by_const_64Pm)
        /*002c*/ 	.word	0x00000000


	//----- nvinfo : EIATTR_REGCOUNT
	.align		4
.L_7:
        /*0030*/ 	.byte	0x04, 0x2f
        /*0032*/ 	.short	(.L_9 - .L_8)
	.align		4
.L_8:
        /*0034*/ 	.word	index@(_Z15mod_by_const_64Pm)
        /*0038*/ 	.word	0x0000000e


	//----- nvinfo : EIATTR_FRAME_SIZE
	.align		4
.L_9:
        /*003c*/ 	.byte	0x04, 0x11
        /*003e*/ 	.short	(.L_11 - .L_10)
	.align		4
.L_10:
        /*0040*/ 	.word	index@(_Z15mod_by_const_64Pm)
        /*0044*/ 	.word	0x00000000


	//----- nvinfo : EIATTR_REGCOUNT
	.align		4
.L_11:
        /*0048*/ 	.byte	0x04, 0x2f
        /*004a*/ 	.short	(.L_13 - .L_12)
	.align		4
.L_12:
        /*004c*/ 	.word	index@(_Z13divide_by_varPjj)
        /*0050*/ 	.word	0x0000000a


	//----- nvinfo : EIATTR_FRAME_SIZE
	.align		4
.L_13:
        /*0054*/ 	.byte	0x04, 0x11
        /*0056*/ 	.short	(.L_15 - .L_14)
	.align		4
.L_14:
        /*0058*/ 	.word	index@(_Z13divide_by_varPjj)
        /*005c*/ 	.word	0x00000000


	//----- nvinfo : EIATTR_REGCOUNT
	.align		4
.L_15:
        /*0060*/ 	.byte	0x04, 0x2f
        /*0062*/ 	.short	(.L_17 - .L_16)
	.align		4
.L_16:
        /*0064*/ 	.word	index@(_Z16divide_by_var_64Pmm)
        /*0068*/ 	.word	0x00000012


	//----- nvinfo : EIATTR_FRAME_SIZE
	.align		4
.L_17:
        /*006c*/ 	.byte	0x04, 0x11
        /*006e*/ 	.short	(.L_19 - .L_18)
	.align		4
.L_18:
        /*0070*/ 	.word	index@($__internal_0_$__cuda_sm20_div_u64)
        /*0074*/ 	.word	0x00000000


	//----- nvinfo : EIATTR_FRAME_SIZE
	.align		4
.L_19:
        /*0078*/ 	.byte	0x04, 0x11
        /*007a*/ 	.short	(.L_21 - .L_20)
	.align		4
.L_20:
        /*007c*/ 	.word	index@(_Z16divide_by_var_64Pmm)
        /*0080*/ 	.word	0x00000000


	//----- nvinfo : EIATTR_MIN_STACK_SIZE
	.align		4
.L_21:
        /*0084*/ 	.byte	0x04, 0x12
        /*0086*/ 	.short	(.L_23 - .L_22)
	.align		4
.L_22:
        /*0088*/ 	.word	index@(_Z16divide_by_var_64Pmm)
        /*008c*/ 	.word	0x00000000


	//----- nvinfo : EIATTR_MIN_STACK_SIZE
	.align		4
.L_23:
        /*0090*/ 	.byte	0x04, 0x12
        /*0092*/ 	.short	(.L_25 - .L_24)
	.align		4
.L_24:
        /*0094*/ 	.word	index@(_Z13divide_by_varPjj)
        /*0098*/ 	.word	0x00000000


	//----- nvinfo : EIATTR_MIN_STACK_SIZE
	.align		4
.L_25:
        /*009c*/ 	.byte	0x04, 0x12
        /*009e*/ 	.short	(.L_27 - .L_26)
	.align		4
.L_26:
        /*00a0*/ 	.word	index@(_Z15mod_by_const_64Pm)
        /*00a4*/ 	.word	0x00000000


	//----- nvinfo : EIATTR_MIN_STACK_SIZE
	.align		4
.L_27:
        /*00a8*/ 	.byte	0x04, 0x12
        /*00aa*/ 	.short	(.L_29 - .L_28)
	.align		4
.L_28:
        /*00ac*/ 	.word	index@(_Z18divide_by_const_64Pm)
        /*00b0*/ 	.word	0x00000000


	//----- nvinfo : EIATTR_MIN_STACK_SIZE
	.align		4
.L_29:
        /*00b4*/ 	.byte	0x04, 0x12
        /*00b6*/ 	.short	(.L_31 - .L_30)
	.align		4
.L_30:
        /*00b8*/ 	.word	index@(_Z15divide_by_constPj)
        /*00bc*/ 	.word	0x00000000
.L_31:


//--------------------- .nv.compat                --------------------------
	.section	.nv.compat,"",@"SHT_CUDA_COMPAT_INFO"
	.align	4
        /*0000*/ 	.byte	0x02, 0x09, 0x00, 0x00, 0x02, 0x02, 0x01, 0x00, 0x02, 0x05, 0x05, 0x00, 0x03, 0x07, 0x01, 0x01
        /*0010*/ 	.byte	0x02, 0x03, 0x00, 0x00, 0x02, 0x06, 0x01, 0x00, 0x04, 0x0b, 0x08, 0x00, 0x09, 0x00, 0x00, 0x00
        /*0020*/ 	.byte	0x00, 0x00, 0x00, 0x00


//--------------------- .nv.info._Z16divide_by_var_64Pmm --------------------------
	.section	.nv.info._Z16divide_by_var_64Pmm,"",@"SHT_CUDA_INFO"
	.sectionflags	@""
	.align	4


	//----- nvinfo : EIATTR_CUDA_API_VERSION
	.align		4
        /*0000*/ 	.byte	0x04, 0x37
        /*0002*/ 	.short	(.L_33 - .L_32)
.L_32:
        /*0004*/ 	.word	0x00000082


	//----- nvinfo : EIATTR_KPARAM_INFO
	.align		4
.L_33:
        /*0008*/ 	.byte	0x04, 0x17
        /*000a*/ 	.short	(.L_35 - .L_34)
.L_34:
        /*000c*/ 	.word	0x00000000
        /*0010*/ 	.short	0x0001
        /*0012*/ 	.short	0x0008
        /*0014*/ 	.byte	0x00, 0xf0, 0x21, 0x00


	//----- nvinfo : EIATTR_KPARAM_INFO
	.align		4
.L_35:
        /*0018*/ 	.byte	0x04, 0x17
        /*001a*/ 	.short	(.L_37 - .L_36)
.L_36:
        /*001c*/ 	.word	0x00000000
        /*0020*/ 	.short	0x0000
        /*0022*/ 	.short	0x0000
        /*0024*/ 	.byte	0x00, 0xf5, 0x21, 0x00


	//----- nvinfo : EIATTR_SPARSE_MMA_MASK
	.align		4
.L_37:
        /*0028*/ 	.byte	0x03, 0x50
        /*002a*/ 	.short	0x0000


	//----- nvinfo : EIATTR_MAXREG_COUNT
	.align		4
        /*002c*/ 	.byte	0x03, 0x1b
        /*002e*/ 	.short	0x00ff


	//----- nvinfo : EIATTR_MERCURY_ISA_VERSION
	.align		4
        /*0030*/ 	.byte	0x03, 0x5f
        /*0032*/ 	.short	0x0101


	//----- nvinfo : EIATTR_VRC_CTA_INIT_COUNT
	.align		4
        /*0034*/ 	.byte	0x02, 0x4a
	.zero		1
	.zero		1


	//----- nvinfo : EIATTR_EXIT_INSTR_OFFSETS
	.align		4
        /*0038*/ 	.byte	0x04, 0x1c
        /*003a*/ 	.short	(.L_39 - .L_38)


	//   ....[0]....
.L_38:
        /*003c*/ 	.word	0x00000240


	//----- nvinfo : EIATTR_CRS_STACK_SIZE
	.align		4
.L_39:
        /*0040*/ 	.byte	0x04, 0x1e
        /*0042*/ 	.short	(.L_41 - .L_40)
.L_40:
        /*0044*/ 	.word	0x00000000


	//----- nvinfo : EIATTR_CBANK_PARAM_SIZE
	.align		4
.L_41:
        /*0048*/ 	.byte	0x03, 0x19
        /*004a*/ 	.short	0x0010


	//----- nvinfo : EIATTR_PARAM_CBANK
	.align		4
        /*004c*/ 	.byte	0x04, 0x0a
        /*004e*/ 	.short	(.L_43 - .L_42)
	.align		4
.L_42:
        /*0050*/ 	.word	index@(.nv.constant0._Z16divide_by_var_64Pmm)
        /*0054*/ 	.short	0x0380
        /*0056*/ 	.short	0x0010


	//----- nvinfo : EIATTR_SW_WAR
	.align		4
.L_43:
        /*0058*/ 	.byte	0x04, 0x36
        /*005a*/ 	.short	(.L_45 - .L_44)
.L_44:
        /*005c*/ 	.word	0x00000008
.L_45:


//--------------------- .nv.info._Z13divide_by_varPjj --------------------------
	.section	.nv.info._Z13divide_by_varPjj,"",@"SHT_CUDA_INFO"
	.sectionflags	@""
	.align	4


	//----- nvinfo : EIATTR_CUDA_API_VERSION
	.align		4
        /*0000*/ 	.byte	0x04, 0x37
        /*0002*/ 	.short	(.L_47 - .L_46)
.L_46:
        /*0004*/ 	.word	0x00000082


	//----- nvinfo : EIATTR_KPARAM_INFO
	.align		4
.L_47:
        /*0008*/ 	.byte	0x04, 0x17
        /*000a*/ 	.short	(.L_49 - .L_48)
.L_48:
        /*000c*/ 	.word	0x00000000
        /*0010*/ 	.short	0x0001
        /*0012*/ 	.short	0x0008
        /*0014*/ 	.byte	0x00, 0xf0, 0x11, 0x00


	//----- nvinfo : EIATTR_KPARAM_INFO
	.align		4
.L_49:
        /*0018*/ 	.byte	0x04, 0x17
        /*001a*/ 	.short	(.L_51 - .L_50)
.L_50:
        /*001c*/ 	.word	0x00000000
        /*0020*/ 	.short	0x0000
        /*0022*/ 	.short	0x0000
        /*0024*/ 	.byte	0x00, 0xf5, 0x21, 0x00


	//----- nvinfo : EIATTR_SPARSE_MMA_MASK
	.align		4
.L_51:
        /*0028*/ 	.byte	0x03, 0x50
        /*002a*/ 	.short	0x0000


	//----- nvinfo : EIATTR_MAXREG_COUNT
	.align		4
        /*002c*/ 	.byte	0x03, 0x1b
        /*002e*/ 	.short	0x00ff


	//----- nvinfo : EIATTR_MERCURY_ISA_VERSION
	.align		4
        /*0030*/ 	.byte	0x03, 0x5f
        /*0032*/ 	.short	0x0101


	//----- nvinfo : EIATTR_VRC_CTA_INIT_COUNT
	.align		4
        /*0034*/ 	.byte	0x02, 0x4a
	.zero		1
	.zero		1


	//----- nvinfo : EIATTR_EXIT_INSTR_OFFSETS
	.align		4
        /*0038*/ 	.byte	0x04, 0x1c
        /*003a*/ 	.short	(.L_53 - .L_52)


	//   ....[0]....
.L_52:
        /*003c*/ 	.word	0x00000180


	//----- nvinfo : EIATTR_CBANK_PARAM_SIZE
	.align		4
.L_53:
        /*0040*/ 	.byte	0x03, 0x19
        /*0042*/ 	.short	0x000c


	//----- nvinfo : EIATTR_PARAM_CBANK
	.align		4
        /*0044*/ 	.byte	0x04, 0x0a
        /*0046*/ 	.short	(.L_55 - .L_54)
	.align		4
.L_54:
        /*0048*/ 	.word	index@(.nv.constant0._Z13divide_by_varPjj)
        /*004c*/ 	.short	0x0380
        /*004e*/ 	.short	0x000c


	//----- nvinfo : EIATTR_SW_WAR
	.align		4
.L_55:
        /*0050*/ 	.byte	0x04, 0x36
        /*0052*/ 	.short	(.L_57 - .L_56)
.L_56:
        /*0054*/ 	.word	0x00000008
.L_57:


//--------------------- .nv.info._Z15mod_by_const_64Pm --------------------------
	.section	.nv.info._Z15mod_by_const_64Pm,"",@"SHT_CUDA_INFO"
	.sectionflags	@""
	.align	4


	//----- nvinfo : EIATTR_CUDA_API_VERSION
	.align		4
        /*0000*/ 	.byte	0x04, 0x37
        /*0002*/ 	.short	(.L_59 - .L_58)
.L_58:
        /*0004*/ 	.word	0x00000082


	//----- nvinfo : EIATTR_KPARAM_INFO
	.align		4
.L_59:
        /*0008*/ 	.byte	0x04, 0x17
        /*000a*/ 	.short	(.L_61 - .L_60)
.L_60:
        /*000c*/ 	.word	0x00000000
        /*0010*/ 	.short	0x0000
        /*0012*/ 	.short	0x0000
        /*0014*/ 	.byte	0x00, 0xf5, 0x21, 0x00


	//----- nvinfo : EIATTR_SPARSE_MMA_MASK
	.align		4
.L_61:
        /*0018*/ 	.byte	0x03, 0x50
        /*001a*/ 	.short	0x0000


	//----- nvinfo : EIATTR_MAXREG_COUNT
	.align		4
        /*001c*/ 	.byte	0x03, 0x1b
        /*001e*/ 	.short	0x00ff


	//----- nvinfo : EIATTR_MERCURY_ISA_VERSION
	.align		4
        /*0020*/ 	.byte	0x03, 0x5f
        /*0022*/ 	.short	0x0101


	//----- nvinfo : EIATTR_VRC_CTA_INIT_COUNT
	.align		4
        /*0024*/ 	.byte	0x02, 0x4a
	.zero		1
	.zero		1


	//----- nvinfo : EIATTR_EXIT_INSTR_OFFSETS
	.align		4
        /*0028*/ 	.byte	0x04, 0x1c
        /*002a*/ 	.short	(.L_63 - .L_62)


	//   ....[0]....
.L_62:
        /*002c*/ 	.word	0x00000110


	//----- nvinfo : EIATTR_CBANK_PARAM_SIZE
	.align		4
.L_63:
        /*0030*/ 	.byte	0x03, 0x19
        /*0032*/ 	.short	0x0008


	//----- nvinfo : EIATTR_PARAM_CBANK
	.align		4
        /*0034*/ 	.byte	0x04, 0x0a
        /*0036*/ 	.short	(.L_65 - .L_64)
	.align		4
.L_64:
        /*0038*/ 	.word	index@(.nv.constant0._Z15mod_by_const_64Pm)
        /*003c*/ 	.short	0x0380
        /*003e*/ 	.short	0x0008


	//----- nvinfo : EIATTR_SW_WAR
	.align		4
.L_65:
        /*0040*/ 	.byte	0x04, 0x36
        /*0042*/ 	.short	(.L_67 - .L_66)
.L_66:
        /*0044*/ 	.word	0x00000008
.L_67:


//--------------------- .nv.info._Z18divide_by_const_64Pm --------------------------
	.section	.nv.info._Z18divide_by_const_64Pm,"",@"SHT_CUDA_INFO"
	.sectionflags	@""
	.align	4


	//----- nvinfo : EIATTR_CUDA_API_VERSION
	.align		4
        /*0000*/ 	.byte	0x04, 0x37
        /*0002*/ 	.short	(.L_69 - .L_68)
.L_68:
        /*0004*/ 	.word	0x00000082


	//----- nvinfo : EIATTR_KPARAM_INFO
	.align		4
.L_69:
        /*0008*/ 	.byte	0x04, 0x17
        /*000a*/ 	.short	(.L_71 - .L_70)
.L_70:
        /*000c*/ 	.word	0x00000000
        /*0010*/ 	.short	0x0000
        /*0012*/ 	.short	0x0000
        /*0014*/ 	.byte	0x00, 0xf5, 0x21, 0x00


	//----- nvinfo : EIATTR_SPARSE_MMA_MASK
	.align		4
.L_71:
        /*0018*/ 	.byte	0x03, 0x50
        /*001a*/ 	.short	0x0000


	//----- nvinfo : EIATTR_MAXREG_COUNT
	.align		4
        /*001c*/ 	.byte	0x03, 0x1b
        /*001e*/ 	.short	0x00ff


	//----- nvinfo : EIATTR_MERCURY_ISA_VERSION
	.align		4
        /*0020*/ 	.byte	0x03, 0x5f
        /*0022*/ 	.short	0x0101


	//----- nvinfo : EIATTR_VRC_CTA_INIT_COUNT
	.align		4
        /*0024*/ 	.byte	0x02, 0x4a
	.zero		1
	.zero		1


	//----- nvinfo : EIATTR_EXIT_INSTR_OFFSETS
	.align		4
        /*0028*/ 	.byte	0x04, 0x1c
        /*002a*/ 	.short	(.L_73 - .L_72)


	//   ....[0]....
.L_72:
        /*002c*/ 	.word	0x000000e0


	//----- nvinfo : EIATTR_CBANK_PARAM_SIZE
	.align		4
.L_73:
        /*0030*/ 	.byte	0x03, 0x19
        /*0032*/ 	.short	0x0008


	//----- nvinfo : EIATTR_PARAM_CBANK
	.align		4
        /*0034*/ 	.byte	0x04, 0x0a
        /*0036*/ 	.short	(.L_75 - .L_74)
	.align		4
.L_74:
        /*0038*/ 	.word	index@(.nv.constant0._Z18divide_by_const_64Pm)
        /*003c*/ 	.short	0x0380
        /*003e*/ 	.short	0x0008


	//----- nvinfo : EIATTR_SW_WAR
	.align		4
.L_75:
        /*0040*/ 	.byte	0x04, 0x36
        /*0042*/ 	.short	(.L_77 - .L_76)
.L_76:
        /*0044*/ 	.word	0x00000008
.L_77:


//--------------------- .nv.info._Z15divide_by_constPj --------------------------
	.section	.nv.info._Z15divide_by_constPj,"",@"SHT_CUDA_INFO"
	.sectionflags	@""
	.align	4


	//----- nvinfo : EIATTR_CUDA_API_VERSION
	.align		4
        /*0000*/ 	.byte	0x04, 0x37
        /*0002*/ 	.short	(.L_79 - .L_78)
.L_78:
        /*0004*/ 	.word	0x00000082


	//----- nvinfo : EIATTR_KPARAM_INFO
	.align		4
.L_79:
        /*0008*/ 	.byte	0x04, 0x17
        /*000a*/ 	.short	(.L_81 - .L_80)
.L_80:
        /*000c*/ 	.word	0x00000000
        /*0010*/ 	.short	0x0000
        /*0012*/ 	.short	0x0000
        /*0014*/ 	.byte	0x00, 0xf5, 0x21, 0x00


	//----- nvinfo : EIATTR_SPARSE_MMA_MASK
	.align		4
.L_81:
        /*0018*/ 	.byte	0x03, 0x50
        /*001a*/ 	.short	0x0000


	//----- nvinfo : EIATTR_MAXREG_COUNT
	.align		4
        /*001c*/ 	.byte	0x03, 0x1b
        /*001e*/ 	.short	0x00ff


	//----- nvinfo : EIATTR_MERCURY_ISA_VERSION
	.align		4
        /*0020*/ 	.byte	0x03, 0x5f
        /*0022*/ 	.short	0x0101


	//----- nvinfo : EIATTR_VRC_CTA_INIT_COUNT
	.align		4
        /*0024*/ 	.byte	0x02, 0x4a
	.zero		1
	.zero		1


	//----- nvinfo : EIATTR_EXIT_INSTR_OFFSETS
	.align		4
        /*0028*/ 	.byte	0x04, 0x1c
        /*002a*/ 	.short	(.L_83 - .L_82)


	//   ....[0]....
.L_82:
        /*002c*/ 	.word	0x00000070


	//----- nvinfo : EIATTR_CBANK_PARAM_SIZE
	.align		4
.L_83:
        /*0030*/ 	.byte	0x03, 0x19
        /*0032*/ 	.short	0x0008


	//----- nvinfo : EIATTR_PARAM_CBANK
	.align		4
        /*0034*/ 	.byte	0x04, 0x0a
        /*0036*/ 	.short	(.L_85 - .L_84)
	.align		4
.L_84:
        /*0038*/ 	.word	index@(.nv.constant0._Z15divide_by_constPj)
        /*003c*/ 	.short	0x0380
        /*003e*/ 	.short	0x0008


	//----- nvinfo : EIATTR_SW_WAR
	.align		4
.L_85:
        /*0040*/ 	.byte	0x04, 0x36
        /*0042*/ 	.short	(.L_87 - .L_86)
.L_86:
        /*0044*/ 	.word	0x00000008
.L_87:


//--------------------- .nv.callgraph             --------------------------
	.section	.nv.callgraph,"",@"SHT_CUDA_CALLGRAPH"
	.align	4
	.sectionentsize	8
	.align		4
        /*0000*/ 	.word	0x00000000
	.align		4
        /*0004*/ 	.word	0xffffffff
	.align		4
        /*0008*/ 	.word	0x00000000
	.align		4
        /*000c*/ 	.word	0xfffffffe
	.align		4
        /*0010*/ 	.word	0x00000000
	.align		4
        /*0014*/ 	.word	0xfffffffd
	.align		4
        /*0018*/ 	.word	0x00000000
	.align		4
        /*001c*/ 	.word	0xfffffffc


//--------------------- .text._Z16divide_by_var_64Pmm --------------------------
	.section	.text._Z16divide_by_var_64Pmm,"ax",@progbits
	.align	128
        .global         _Z16divide_by_var_64Pmm
        .type           _Z16divide_by_var_64Pmm,@function
        .size           _Z16divide_by_var_64Pmm,(.L_x_7 - _Z16divide_by_var_64Pmm)
        .other          _Z16divide_by_var_64Pmm,@"STO_CUDA_ENTRY STV_DEFAULT"
_Z16divide_by_var_64Pmm:
.text._Z16divide_by_var_64Pmm:
[----:B------:R-:W-:Y:S08]  /*0000*/  LDC R1, c[0x0][0x37c] ;  /* 0x0000df00ff017b82 */ /* 0x000ff00000000800 */
[----:B------:R-:W0:Y:S01]  /*0010*/  LDC.64 R2, c[0x0][0x380] ;  /* 0x0000e000ff027b82 */ /* 0x000e220000000a00 */
[----:B------:R-:W0:Y:S01]  /*0020*/  LDCU.64 UR4, c[0x0][0x358] ;  /* 0x00006b00ff0477ac */ /* 0x000e220008000a00 */
[----:B------:R-:W1:Y:S01]  /*0030*/  LDCU UR6, c[0x0][0x38c] ;  /* 0x00007180ff0677ac */ /* 0x000e620008000800 */
[----:B0-----:R-:W1:Y:S02]  /*0040*/  LDG.E.64 R2, desc[UR4][R2.64] ;  /* 0x0000000402027981 */ /* 0x001e64000c1e1b00 */
[----:B-1----:R-:W-:-:S04]  /*0050*/  LOP3.LUT R0, R3, UR6, RZ, 0xfc, !PT ;  /* 0x0000000603007c12 */ /* 0x002fc8000f8efcff */
[----:B------:R-:W-:-:S13]  /*0060*/  ISETP.NE.U32.AND P0, PT, R0, RZ, PT ;  /* 0x000000ff0000720c */ /* 0x000fda0003f05070 */
[----:B------:R-:W-:Y:S05]  /*0070*/  @P0 BRA `(.L_x_0) ;  /* 0x0000000000580947 */ /* 0x000fea0003800000 */
[----:B------:R-:W0:Y:S02]  /*0080*/  LDCU UR6, c[0x0][0x388] ;  /* 0x00007100ff0677ac */ /* 0x000e240008000800 */
[----:B0-----:R-:W0:Y:S01]  /*0090*/  I2F.U32.RP R0, UR6 ;  /* 0x0000000600007d06 */ /* 0x001e220008209000 */
[----:B------:R-:W-:-:S07]  /*00a0*/  ISETP.NE.U32.AND P2, PT, RZ, UR6, PT ;  /* 0x00000006ff007c0c */ /* 0x000fce000bf45070 */
[----:B0-----:R-:W0:Y:S02]  /*00b0*/  MUFU.RCP R0, R0 ;  /* 0x0000000000007308 */ /* 0x001e240000001000 */
[----:B0-----:R-:W-:-:S06]  /*00c0*/  VIADD R4, R0, 0xffffffe ;  /* 0x0ffffffe00047836 */ /* 0x001fcc0000000000 */
[----:B------:R0:W1:Y:S02]  /*00d0*/  F2I.FTZ.U32.TRUNC.NTZ R5, R4 ;  /* 0x0000000400057305 */ /* 0x000064000021f000 */
[----:B0-----:R-:W-:Y:S02]  /*00e0*/  HFMA2 R4, -RZ, RZ, 0, 0 ;  /* 0x00000000ff047431 */ /* 0x001fe400000001ff */
[----:B-1----:R-:W-:-:S04]  /*00f0*/  IMAD.MOV R3, RZ, RZ, -R5 ;  /* 0x000000ffff037224 */ /* 0x002fc800078e0a05 */
[----:B------:R-:W-:-:S04]  /*0100*/  IMAD R3, R3, UR6, RZ ;  /* 0x0000000603037c24 */ /* 0x000fc8000f8e02ff */
[----:B------:R-:W-:-:S06]  /*0110*/  IMAD.HI.U32 R5, R5, R3, R4 ;  /* 0x0000000305057227 */ /* 0x000fcc00078e0004 */
[----:B------:R-:W-:-:S04]  /*0120*/  IMAD.HI.U32 R5, R5, R2, RZ ;  /* 0x0000000205057227 */ /* 0x000fc800078e00ff */
[----:B------:R-:W-:-:S04]  /*0130*/  IMAD.MOV R3, RZ, RZ, -R5 ;  /* 0x000000ffff037224 */ /* 0x000fc800078e0a05 */
[----:B------:R-:W-:Y:S02]  /*0140*/  IMAD R2, R3, UR6, R2 ;  /* 0x0000000603027c24 */ /* 0x000fe4000f8e0202 */
[----:B------:R-:W-:-:S03]  /*0150*/  IMAD.MOV.U32 R3, RZ, RZ, RZ ;  /* 0x000000ffff037224 */ /* 0x000fc600078e00ff */
[----:B------:R-:W-:-:S13]  /*0160*/  ISETP.GE.U32.AND P0, PT, R2, UR6, PT ;  /* 0x0000000602007c0c */ /* 0x000fda000bf06070 */
[----:B------:R-:W-:Y:S01]  /*0170*/  @P0 VIADD R2, R2, -UR6 ;  /* 0x8000000602020c36 */ /* 0x000fe20008000000 */
[----:B------:R-:W-:-:S04]  /*0180*/  @P0 IADD3 R5, PT, PT, R5, 0x1, RZ ;  /* 0x0000000105050810 */ /* 0x000fc80007ffe0ff */
[----:B------:R-:W-:-:S13]  /*0190*/  ISETP.GE.U32.AND P1, PT, R2, UR6, PT ;  /* 0x0000000602007c0c */ /* 0x000fda000bf26070 */
[----:B------:R-:W-:Y:S01]  /*01a0*/  @P1 VIADD R5, R5, 0x1 ;  /* 0x0000000105051836 */ /* 0x000fe20000000000 */
[----:B------:R-:W-:-:S04]  /*01b0*/  @!P2 LOP3.LUT R5, RZ, UR6, RZ, 0x33, !PT ;  /* 0x00000006ff05ac12 */ /* 0x000fc8000f8e33ff */
[----:B------:R-:W-:Y:S01]  /*01c0*/  MOV R2, R5 ;  /* 0x0000000500027202 */ /* 0x000fe20000000f00 */
[----:B------:R-:W-:Y:S06]  /*01d0*/  BRA `(.L_x_1) ;  /* 0x0000000000107947 */ /* 0x000fec0003800000 */
.L_x_0:
[----:B------:R-:W-:-:S07]  /*01e0*/  MOV R0, 0x200 ;  /* 0x0000020000007802 */ /* 0x000fce0000000f00 */
[----:B------:R-:W-:Y:S05]  /*01f0*/  CALL.REL.NOINC `($__internal_0_$__cuda_sm20_div_u64) ;  /* 0x0000000000147944 */ /* 0x000fea0003c00000 */
[----:B------:R-:W-:Y:S01]  /*0200*/  MOV R2, R4 ;  /* 0x0000000400027202 */ /* 0x000fe20000000f00 */
[----:B------:R-:W-:-:S07]  /*0210*/  IMAD.MOV.U32 R3, RZ, RZ, R5 ;  /* 0x000000ffff037224 */ /* 0x000fce00078e0005 */
.L_x_1:
[----:B------:R-:W0:Y:S02]  /*0220*/  LDC.64 R4, c[0x0][0x380] ;  /* 0x0000e000ff047b82 */ /* 0x000e240000000a00 */
[----:B0-----:R-:W-:Y:S01]  /*0230*/  STG.E.64 desc[UR4][R4.64], R2 ;  /* 0x0000000204007986 */ /* 0x001fe2000c101b04 */
[----:B------:R-:W-:Y:S05]  /*0240*/  EXIT ;  /* 0x000000000000794d */ /* 0x000fea0003800000 */
        .weak           $__internal_0_$__cuda_sm20_div_u64
        .type           $__internal_0_$__cuda_sm20_div_u64,@function
        .size           $__internal_0_$__cuda_sm20_div_u64,(.L_x_7 - $__internal_0_$__cuda_sm20_div_u64)
$__internal_0_$__cuda_sm20_div_u64:
[----:B------:R-:W0:Y:S01]  /*0250*/  LDCU.64 UR6, c[0x0][0x388] ;  /* 0x00007100ff0677ac */ /* 0x000e220008000a00 */
[----:B------:R-:W1:Y:S01]  /*0260*/  LDC.64 R4, c[0x0][0x388] ;  /* 0x0000e200ff047b82 */ /* 0x000e620000000a00 */
[----:B0-----:R-:W0:Y:S08]  /*0270*/  I2F.U64.RP R10, UR6 ;  /* 0x00000006000a7d12 */ /* 0x001e300008309000 */
[----:B0-----:R-:W0:Y:S02]  /*0280*/  MUFU.RCP R10, R10 ;  /* 0x0000000a000a7308 */ /* 0x001e240000001000 */
[----:B0-----:R-:W-:-:S06]  /*0290*/  IADD3 R6, PT, PT, R10, 0x1ffffffe, RZ ;  /* 0x1ffffffe0a067810 */ /* 0x001fcc0007ffe0ff */
[----:B------:R-:W1:Y:S02]  /*02a0*/  F2I.U64.TRUNC R6, R6 ;  /* 0x0000000600067311 */ /* 0x000e64000020d800 */
[----:B-1----:R-:W-:-:S04]  /*02b0*/  IMAD.WIDE.U32 R8, R6, R4, RZ ;  /* 0x0000000406087225 */ /* 0x002fc800078e00ff */
[----:B------:R-:W-:Y:S01]  /*02c0*/  IMAD R9, R6, R5, R9 ;  /* 0x0000000506097224 */ /* 0x000fe200078e0209 */
[----:B------:R-:W-:-:S03]  /*02d0*/  IADD3 R11, P0, PT, RZ, -R8, RZ ;  /* 0x80000008ff0b7210 */ /* 0x000fc60007f1e0ff */
[----:B------:R-:W-:Y:S02]  /*02e0*/  IMAD R9, R7, R4, R9 ;  /* 0x0000000407097224 */ /* 0x000fe400078e0209 */
[----:B------:R-:W-:-:S04]  /*02f0*/  IMAD.HI.U32 R8, R6, R11, RZ ;  /* 0x0000000b06087227 */ /* 0x000fc800078e00ff */
[----:B------:R-:W-:Y:S01]  /*0300*/  IMAD.X R13, RZ, RZ, ~R9, P0 ;  /* 0x000000ffff0d7224 */ /* 0x000fe200000e0e09 */
[----:B------:R-:W-:-:S03]  /*0310*/  MOV R9, R6 ;  /* 0x0000000600097202 */ /* 0x000fc60000000f00 */
[-C--:B------:R-:W-:Y:S02]  /*0320*/  IMAD R15, R7, R13.reuse, RZ ;  /* 0x0000000d070f7224 */ /* 0x080fe400078e02ff */
[----:B------:R-:W-:-:S04]  /*0330*/  IMAD.WIDE.U32 R8, P0, R6, R13, R8 ;  /* 0x0000000d06087225 */ /* 0x000fc80007800008 */
[----:B------:R-:W-:-:S04]  /*0340*/  IMAD.HI.U32 R13, R7, R13, RZ ;  /* 0x0000000d070d7227 */ /* 0x000fc800078e00ff */
[----:B------:R-:W-:-:S05]  /*0350*/  IMAD.HI.U32 R8, P1, R7, R11, R8 ;  /* 0x0000000b07087227 */ /* 0x000fca0007820008 */
[----:B------:R-:W-:Y:S01]  /*0360*/  IADD3 R9, P2, PT, R15, R8, RZ ;  /* 0x000000080f097210 */ /* 0x000fe20007f5e0ff */
[----:B------:R-:W-:-:S04]  /*0370*/  IMAD.X R8, R13, 0x1, R7, P0 ;  /* 0x000000010d087824 */ /* 0x000fc800000e0607 */
[----:B------:R-:W-:Y:S01]  /*0380*/  IMAD.WIDE.U32 R6, R9, R4, RZ ;  /* 0x0000000409067225 */ /* 0x000fe200078e00ff */
[----:B------:R-:W-:-:S03]  /*0390*/  IADD3.X R11, PT, PT, RZ, RZ, R8, P2, P1 ;  /* 0x000000ffff0b7210 */ /* 0x000fc600017e2408 */
[----:B------:R-:W-:Y:S01]  /*03a0*/  IMAD R7, R9, R5, R7 ;  /* 0x0000000509077224 */ /* 0x000fe200078e0207 */
[----:B------:R-:W-:-:S03]  /*03b0*/  IADD3 R13, P0, PT, RZ, -R6, RZ ;  /* 0x80000006ff0d7210 */ /* 0x000fc60007f1e0ff */
[----:B------:R-:W-:Y:S02]  /*03c0*/  IMAD R7, R11, R4, R7 ;  /* 0x000000040b077224 */ /* 0x000fe400078e0207 */
[----:B------:R-:W-:-:S03]  /*03d0*/  IMAD.HI.U32 R8, R9, R13, RZ ;  /* 0x0000000d09087227 */ /* 0x000fc600078e00ff */
[----:B------:R-:W-:Y:S01]  /*03e0*/  IADD3.X R6, PT, PT, RZ, ~R7, RZ, P0, !PT ;  /* 0x80000007ff067210 */ /* 0x000fe200007fe4ff */
[----:B------:R-:W-:-:S04]  /*03f0*/  HFMA2 R7, -RZ, RZ, 0, 0 ;  /* 0x00000000ff077431 */ /* 0x000fc800000001ff */
[----:B------:R-:W-:-:S04]  /*0400*/  IMAD.WIDE.U32 R8, P0, R9, R6, R8 ;  /* 0x0000000609087225 */ /* 0x000fc80007800008 */
[C---:B------:R-:W-:Y:S02]  /*0410*/  IMAD R10, R11.reuse, R6, RZ ;  /* 0x000000060b0a7224 */ /* 0x040fe400078e02ff */
[----:B------:R-:W-:-:S04]  /*0420*/  IMAD.HI.U32 R9, P1, R11, R13, R8 ;  /* 0x0000000d0b097227 */ /* 0x000fc80007820008 */
[----:B------:R-:W-:Y:S01]  /*0430*/  IMAD.HI.U32 R6, R11, R6, RZ ;  /* 0x000000060b067227 */ /* 0x000fe200078e00ff */
[----:B------:R-:W-:-:S03]  /*0440*/  IADD3 R9, P2, PT, R10, R9, RZ ;  /* 0x000000090a097210 */ /* 0x000fc60007f5e0ff */
[----:B------:R-:W-:Y:S02]  /*0450*/  IMAD.X R11, R6, 0x1, R11, P0 ;  /* 0x00000001060b7824 */ /* 0x000fe400000e060b */
[----:B------:R-:W-:-:S03]  /*0460*/  IMAD.HI.U32 R6, R9, R2, RZ ;  /* 0x0000000209067227 */ /* 0x000fc600078e00ff */
[----:B------:R-:W-:Y:S01]  /*0470*/  IADD3.X R11, PT, PT, RZ, RZ, R11, P2, P1 ;  /* 0x000000ffff0b7210 */ /* 0x000fe200017e240b */
[----:B------:R-:W-:-:S04]  /*0480*/  IMAD.WIDE.U32 R6, R9, R3, R6 ;  /* 0x0000000309067225 */ /* 0x000fc800078e0006 */
[C---:B------:R-:W-:Y:S02]  /*0490*/  IMAD R9, R11.reuse, R3, RZ ;  /* 0x000000030b097224 */ /* 0x040fe400078e02ff */
[----:B------:R-:W-:-:S04]  /*04a0*/  IMAD.HI.U32 R6, P0, R11, R2, R6 ;  /* 0x000000020b067227 */ /* 0x000fc80007800006 */
[----:B------:R-:W-:Y:S01]  /*04b0*/  IMAD.HI.U32 R8, R11, R3, RZ ;  /* 0x000000030b087227 */ /* 0x000fe200078e00ff */
[----:B------:R-:W-:-:S03]  /*04c0*/  IADD3 R9, P1, PT, R9, R6, RZ ;  /* 0x0000000609097210 */ /* 0x000fc60007f3e0ff */
[----:B------:R-:W-:Y:S02]  /*04d0*/  IMAD.X R8, RZ, RZ, R8, P0 ;  /* 0x000000ffff087224 */ /* 0x000fe400000e0608 */
[----:B------:R-:W-:-:S03]  /*04e0*/  IMAD.WIDE.U32 R6, R9, R4, RZ ;  /* 0x0000000409067225 */ /* 0x000fc600078e00ff */
[----:B------:R-:W-:Y:S01]  /*04f0*/  IADD3.X R11, PT, PT, RZ, R8, RZ, P1, !PT ;  /* 0x00000008ff0b7210 */ /* 0x000fe20000ffe4ff */
[----:B------:R-:W-:Y:S01]  /*0500*/  IMAD R7, R9, R5, R7 ;  /* 0x0000000509077224 */ /* 0x000fe200078e0207 */
[----:B------:R-:W-:-:S03]  /*0510*/  IADD3 R13, P1, PT, -R6, R2, RZ ;  /* 0x00000002060d7210 */ /* 0x000fc60007f3e1ff */
[-C--:B------:R-:W-:Y:S01]  /*0520*/  IMAD R2, R11, R4.reuse, R7 ;  /* 0x000000040b027224 */ /* 0x080fe200078e0207 */
[----:B------:R-:W-:-:S03]  /*0530*/  ISETP.GE.U32.AND P0, PT, R13, R4, PT ;  /* 0x000000040d00720c */ /* 0x000fc60003f06070 */
[----:B------:R-:W-:Y:S01]  /*0540*/  IMAD.X R10, R3, 0x1, ~R2, P1 ;  /* 0x00000001030a7824 */ /* 0x000fe200008e0e02 */
[----:B------:R-:W-:Y:S02]  /*0550*/  IADD3 R2, P1, PT, R9, 0x1, RZ ;  /* 0x0000000109027810 */ /* 0x000fe40007f3e0ff */
[----:B------:R-:W-:Y:S02]  /*0560*/  IADD3 R3, P2, PT, R13, -R4, RZ ;  /* 0x800000040d037210 */ /* 0x000fe40007f5e0ff */
[CC--:B------:R-:W-:Y:S01]  /*0570*/  ISETP.GE.U32.AND.EX P0, PT, R10.reuse, R5.reuse, PT, P0 ;  /* 0x000000050a00720c */ /* 0x0c0fe20003f06100 */
[----:B------:R-:W-:Y:S01]  /*0580*/  IMAD.X R6, RZ, RZ, R11, P1 ;  /* 0x000000ffff067224 */ /* 0x000fe200008e060b */
[----:B------:R-:W-:Y:S02]  /*0590*/  IADD3.X R8, PT, PT, R10, ~R5, RZ, P2, !PT ;  /* 0x800000050a087210 */ /* 0x000fe400017fe4ff */
[----:B------:R-:W-:Y:S02]  /*05a0*/  SEL R3, R3, R13, P0 ;  /* 0x0000000d03037207 */ /* 0x000fe40000000000 */
[----:B------:R-:W-:-:S02]  /*05b0*/  SEL R9, R2, R9, P0 ;  /* 0x0000000902097207 */ /* 0x000fc40000000000 */
[----:B------:R-:W-:Y:S02]  /*05c0*/  SEL R8, R8, R10, P0 ;  /* 0x0000000a08087207 */ /* 0x000fe40000000000 */
[----:B------:R-:W-:Y:S02]  /*05d0*/  SEL R6, R6, R11, P0 ;  /* 0x0000000b06067207 */ /* 0x000fe40000000000 */
[----:B------:R-:W-:Y:S02]  /*05e0*/  ISETP.GE.U32.AND P0, PT, R3, R4, PT ;  /* 0x000000040300720c */ /* 0x000fe40003f06070 */
[----:B------:R-:W-:Y:S02]  /*05f0*/  IADD3 R2, P2, PT, R9, 0x1, RZ ;  /* 0x0000000109027810 */ /* 0x000fe40007f5e0ff */
[----:B------:R-:W-:Y:S02]  /*0600*/  ISETP.NE.U32.AND P1, PT, R4, RZ, PT ;  /* 0x000000ff0400720c */ /* 0x000fe40003f25070 */
[----:B------:R-:W-:-:S02]  /*0610*/  ISETP.GE.U32.AND.EX P0, PT, R8, R5, PT, P0 ;  /* 0x000000050800720c */ /* 0x000fc40003f06100 */
[-C--:B------:R-:W-:Y:S02]  /*0620*/  IADD3.X R3, PT, PT, RZ, R6.reuse, RZ, P2, !PT ;  /* 0x00000006ff037210 */ /* 0x080fe400017fe4ff */
[----:B------:R-:W-:Y:S02]  /*0630*/  ISETP.NE.AND.EX P1, PT, R5, RZ, PT, P1 ;  /* 0x000000ff0500720c */ /* 0x000fe40003f25310 */
[----:B------:R-:W-:Y:S01]  /*0640*/  SEL R4, R2, R9, P0 ;  /* 0x0000000902047207 */ /* 0x000fe20000000000 */
[----:B------:R-:W-:Y:S01]  /*0650*/  IMAD.MOV.U32 R2, RZ, RZ, R0 ;  /* 0x000000ffff027224 */ /* 0x000fe200078e0000 */
[----:B------:R-:W-:Y:S02]  /*0660*/  SEL R5, R3, R6, P0 ;  /* 0x0000000603057207 */ /* 0x000fe40000000000 */
[----:B------:R-:W-:Y:S02]  /*0670*/  MOV R3, 0x0 ;  /* 0x0000000000037802 */ /* 0x000fe40000000f00 */
[----:B------:R-:W-:-:S02]  /*0680*/  SEL R4, R4, 0xffffffff, P1 ;  /* 0xffffffff04047807 */ /* 0x000fc40000800000 */
[----:B------:R-:W-:Y:S01]  /*0690*/  SEL R5, R5, 0xffffffff, P1 ;  /* 0xffffffff05057807 */ /* 0x000fe20000800000 */
[----:B------:R-:W-:Y:S06]  /*06a0*/  RET.REL.NODEC R2 `(_Z16divide_by_var_64Pmm) ;  /* 0xfffffff802547950 */ /* 0x000fec0003c3ffff */
.L_x_2:
[----:B------:R-:W-:-:S00]  /*06b0*/  BRA `(.L_x_2) ;  /* 0xfffffffc00fc7947 */ /* 0x000fc0000383ffff */
[----:B------:R-:W-:-:S00]  /*06c0*/  NOP ;  /* 0x0000000000007918 */ /* 0x000fc00000000000 */
        /* <DEDUP_REMOVED lines=11> */
.L_x_7:


//--------------------- .text._Z13divide_by_varPjj --------------------------
	.section	.text._Z13divide_by_varPjj,"ax",@progbits
	.align	128
        .global         _Z13divide_by_varPjj
        .type           _Z13divide_by_varPjj,@function
        .size           _Z13divide_by_varPjj,(.L_x_9 - _Z13divide_by_varPjj)
        .other          _Z13divide_by_varPjj,@"STO_CUDA_ENTRY STV_DEFAULT"
_Z13divide_by_varPjj:
.text._Z13divide_by_varPjj:
[----:B------:R-:W-:Y:S08]  /*0000*/  LDC R1, c[0x0][0x37c] ;  /* 0x0000df00ff017b82 */ /* 0x000ff00000000800 */
[----:B------:R-:W0:Y:S01]  /*0010*/  LDC.64 R2, c[0x0][0x380] ;  /* 0x0000e000ff027b82 */ /* 0x000e220000000a00 */
[----:B------:R-:W0:Y:S01]  /*0020*/  LDCU.64 UR4, c[0x0][0x358] ;  /* 0x00006b00ff0477ac */ /* 0x000e220008000a00 */
[----:B------:R-:W1:Y:S01]  /*0030*/  LDCU UR6, c[0x0][0x388] ;  /* 0x00007100ff0677ac */ /* 0x000e620008000800 */
[----:B0-----:R-:W2:Y:S01]  /*0040*/  LDG.E R0, desc[UR4][R2.64] ;  /* 0x0000000402007981 */ /* 0x001ea2000c1e1900 */
[----:B-1----:R-:W0:Y:S01]  /*0050*/  I2F.U32.RP R6, UR6 ;  /* 0x0000000600067d06 */ /* 0x002e220008209000 */
[----:B------:R-:W-:-:S07]  /*0060*/  ISETP.NE.U32.AND P2, PT, RZ, UR6, PT ;  /* 0x00000006ff007c0c */ /* 0x000fce000bf45070 */
[----:B0-----:R-:W0:Y:S02]  /*0070*/  MUFU.RCP R6, R6 ;  /* 0x0000000600067308 */ /* 0x001e240000001000 */
[----:B0-----:R-:W-:-:S06]  /*0080*/  IADD3 R4, PT, PT, R6, 0xffffffe, RZ ;  /* 0x0ffffffe06047810 */ /* 0x001fcc0007ffe0ff */
[----:B------:R0:W1:Y:S02]  /*0090*/  F2I.FTZ.U32.TRUNC.NTZ R5, R4 ;  /* 0x0000000400057305 */ /* 0x000064000021f000 */
[----:B0-----:R-:W-:Y:S01]  /*00a0*/  IMAD.MOV.U32 R4, RZ, RZ, RZ ;  /* 0x000000ffff047224 */ /* 0x001fe200078e00ff */
[----:B-1----:R-:W-:-:S05]  /*00b0*/  IADD3 R7, PT, PT, RZ, -R5, RZ ;  /* 0x80000005ff077210 */ /* 0x002fca0007ffe0ff */
[----:B------:R-:W-:-:S04]  /*00c0*/  IMAD R7, R7, UR6, RZ ;  /* 0x0000000607077c24 */ /* 0x000fc8000f8e02ff */
[----:B------:R-:W-:-:S06]  /*00d0*/  IMAD.HI.U32 R5, R5, R7, R4 ;  /* 0x0000000705057227 */ /* 0x000fcc00078e0004 */
[----:B--2---:R-:W-:-:S05]  /*00e0*/  IMAD.HI.U32 R5, R5, R0, RZ ;  /* 0x0000000005057227 */ /* 0x004fca00078e00ff */
[----:B------:R-:W-:-:S05]  /*00f0*/  IADD3 R7, PT, PT, -R5, RZ, RZ ;  /* 0x000000ff05077210 */ /* 0x000fca0007ffe1ff */
[----:B------:R-:W-:-:S05]  /*0100*/  IMAD R0, R7, UR6, R0 ;  /* 0x0000000607007c24 */ /* 0x000fca000f8e0200 */
[----:B------:R-:W-:-:S13]  /*0110*/  ISETP.GE.U32.AND P0, PT, R0, UR6, PT ;  /* 0x0000000600007c0c */ /* 0x000fda000bf06070 */
[----:B------:R-:W-:Y:S01]  /*0120*/  @P0 VIADD R0, R0, -UR6 ;  /* 0x8000000600000c36 */ /* 0x000fe20008000000 */
[----:B------:R-:W-:-:S04]  /*0130*/  @P0 IADD3 R5, PT, PT, R5, 0x1, RZ ;  /* 0x0000000105050810 */ /* 0x000fc80007ffe0ff */
[----:B------:R-:W-:-:S13]  /*0140*/  ISETP.GE.U32.AND P1, PT, R0, UR6, PT ;  /* 0x0000000600007c0c */ /* 0x000fda000bf26070 */
[----:B------:R-:W-:Y:S01]  /*0150*/  @P1 VIADD R5, R5, 0x1 ;  /* 0x0000000105051836 */ /* 0x000fe20000000000 */
[----:B------:R-:W-:-:S05]  /*0160*/  @!P2 LOP3.LUT R5, RZ, UR6, RZ, 0x33, !PT ;  /* 0x00000006ff05ac12 */ /* 0x000fca000f8e33ff */
[----:B------:R-:W-:Y:S01]  /*0170*/  STG.E desc[UR4][R2.64], R5 ;  /* 0x0000000502007986 */ /* 0x000fe2000c101904 */
[----:B------:R-:W-:Y:S05]  /*0180*/  EXIT ;  /* 0x000000000000794d */ /* 0x000fea0003800000 */
.L_x_3:
        /* <DEDUP_REMOVED lines=15> */
.L_x_9:


//--------------------- .text._Z15mod_by_const_64Pm --------------------------
	.section	.text._Z15mod_by_const_64Pm,"ax",@progbits
	.align	128
        .global         _Z15mod_by_const_64Pm
        .type           _Z15mod_by_const_64Pm,@function
        .size           _Z15mod_by_const_64Pm,(.L_x_10 - _Z15mod_by_const_64Pm)
        .other          _Z15mod_by_const_64Pm,@"STO_CUDA_ENTRY STV_DEFAULT"
_Z15mod_by_const_64Pm:
.text._Z15mod_by_const_64Pm:
[----:B------:R-:W-:Y:S08]  /*0000*/  LDC R1, c[0x0][0x37c] ;  /* 0x0000df00ff017b82 */ /* 0x000ff00000000800 */
[----:B------:R-:W0:Y:S01]  /*0010*/  LDC.64 R2, c[0x0][0x380] ;  /* 0x0000e000ff027b82 */ /* 0x000e220000000a00 */
[----:B------:R-:W0:Y:S02]  /*0020*/  LDCU.64 UR4, c[0x0][0x358] ;  /* 0x00006b00ff0477ac */ /* 0x000e240008000a00 */
[----:B0-----:R-:W2:Y:S02]  /*0030*/  LDG.E.64 R4, desc[UR4][R2.64] ;  /* 0x0000000402047981 */ /* 0x001ea4000c1e1b00 */
[----:B--2---:R-:W-:-:S04]  /*0040*/  IMAD.WIDE.U32 R6, R5, -0xd3576e1, RZ ;  /* 0xf2ca891f05067825 */ /* 0x004fc800078e00ff */
[----:B------:R-:W-:-:S04]  /*0050*/  IMAD.WIDE.U32 R8, P0, R4, -0x5efa56ce, R6 ;  /* 0xa105a93204087825 */ /* 0x000fc80007800006 */
[----:B------:R-:W-:Y:S01]  /*0060*/  IMAD.WIDE.U32 R6, R4, -0xd3576e1, RZ ;  /* 0xf2ca891f04067825 */ /* 0x000fe200078e00ff */
[----:B------:R-:W-:Y:S02]  /*0070*/  IADD3.X R11, PT, PT, RZ, RZ, RZ, P0, !PT ;  /* 0x000000ffff0b7210 */ /* 0x000fe400007fe4ff */
[----:B------:R-:W-:Y:S02]  /*0080*/  MOV R10, R9 ;  /* 0x00000009000a7202 */ /* 0x000fe40000000f00 */
[----:B------:R-:W-:-:S05]  /*0090*/  IADD3 RZ, P0, PT, R7, R8, RZ ;  /* 0x0000000807ff7210 */ /* 0x000fca0007f1e0ff */
[----:B------:R-:W-:-:S05]  /*00a0*/  IMAD.WIDE.U32.X R6, R5, -0x5efa56ce, R10, P0 ;  /* 0xa105a93205067825 */ /* 0x000fca00000e040a */
[--C-:B------:R-:W-:Y:S02]  /*00b0*/  SHF.R.U64 R9, R6, 0xb, R7.reuse ;  /* 0x0000000b06097819 */ /* 0x100fe40000001207 */
[----:B------:R-:W-:-:S03]  /*00c0*/  SHF.R.U32.HI R6, RZ, 0xb, R7 ;  /* 0x0000000bff067819 */ /* 0x000fc60000011607 */
[----:B------:R-:W-:-:S04]  /*00d0*/  IMAD.WIDE.U32 R4, R9, -0xcb8, R4 ;  /* 0xfffff34809047825 */ /* 0x000fc800078e0004 */
[----:B------:R-:W-:-:S05]  /*00e0*/  IMAD R6, R6, -0xcb8, RZ ;  /* 0xfffff34806067824 */ /* 0x000fca00078e02ff */
[----:B------:R-:W-:-:S05]  /*00f0*/  IADD3 R5, PT, PT, R5, -R9, R6 ;  /* 0x8000000905057210 */ /* 0x000fca0007ffe006 */
[----:B------:R-:W-:Y:S01]  /*0100*/  STG.E.64 desc[UR4][R2.64], R4 ;  /* 0x0000000402007986 */ /* 0x000fe2000c101b04 */
[----:B------:R-:W-:Y:S05]  /*0110*/  EXIT ;  /* 0x000000000000794d */ /* 0x000fea0003800000 */
.L_x_4:
        /* <DEDUP_REMOVED lines=14> */
.L_x_10:


//--------------------- .text._Z18divide_by_const_64Pm --------------------------
	.section	.text._Z18divide_by_const_64Pm,"ax",@progbits
	.align	128
        .global         _Z18divide_by_const_64Pm
        .type           _Z18divide_by_const_64Pm,@function
        .size           _Z18divide_by_const_64Pm,(.L_x_11 - _Z18divide_by_const_64Pm)
        .other          _Z18divide_by_const_64Pm,@"STO_CUDA_ENTRY STV_DEFAULT"
_Z18divide_by_const_64Pm:
.text._Z18divide_by_const_64Pm:
        /* <DEDUP_REMOVED lines=12> */
[----:B------:R-:W-:-:S05]  /*00c0*/  SHF.R.U32.HI R5, RZ, 0xb, R5 ;  /* 0x0000000bff057819 */ /* 0x000fca0000011605 */
[----:B------:R-:W-:Y:S01]  /*00d0*/  STG.E.64 desc[UR4][R2.64], R4 ;  /* 0x0000000402007986 */ /* 0x000fe2000c101b04 */
[----:B------:R-:W-:Y:S05]  /*00e0*/  EXIT ;  /* 0x000000000000794d */ /* 0x000fea0003800000 */
.L_x_5:
        /* <DEDUP_REMOVED lines=9> */
.L_x_11:


//--------------------- .text._Z15divide_by_constPj --------------------------
	.section	.text._Z15divide_by_constPj,"ax",@progbits
	.align	128
        .global         _Z15divide_by_constPj
        .type           _Z15divide_by_constPj,@function
        .size           _Z15divide_by_constPj,(.L_x_12 - _Z15divide_by_constPj)
        .other          _Z15divide_by_constPj,@"STO_CUDA_ENTRY STV_DEFAULT"
_Z15divide_by_constPj:
.text._Z15divide_by_constPj:
[----:B------:R-:W-:Y:S08]  /*0000*/  LDC R1, c[0x0][0x37c] ;  /* 0x0000df00ff017b82 */ /* 0x000ff00000000800 */
[----:B------:R-:W0:Y:S01]  /*0010*/  LDC.64 R2, c[0x0][0x380] ;  /* 0x0000e000ff027b82 */ /* 0x000e220000000a00 */
[----:B------:R-:W0:Y:S02]  /*0020*/  LDCU.64 UR4, c[0x0][0x358] ;  /* 0x00006b00ff0477ac */ /* 0x000e240008000a00 */
[----:B0-----:R-:W2:Y:S02]  /*0030*/  LDG.E R0, desc[UR4][R2.64] ;  /* 0x0000000402007981 */ /* 0x001ea4000c1e1900 */
[----:B--2---:R-:W-:-:S05]  /*0040*/  IMAD.HI.U32 R0, R0, -0x5efa56cd, RZ ;  /* 0xa105a93300007827 */ /* 0x004fca00078e00ff */
[----:B------:R-:W-:-:S05]  /*0050*/  SHF.R.U32.HI R5, RZ, 0xb, R0 ;  /* 0x0000000bff057819 */ /* 0x000fca0000011600 */
[----:B------:R-:W-:Y:S01]  /*0060*/  STG.E desc[UR4][R2.64], R5 ;  /* 0x0000000502007986 */ /* 0x000fe2000c101904 */
[----:B------:R-:W-:Y:S05]  /*0070*/  EXIT ;  /* 0x000000000000794d */ /* 0x000fea0003800000 */
.L_x_6:
        /* <DEDUP_REMOVED lines=16> */
.L_x_12:


//--------------------- .nv.shared.reserved.0     --------------------------
	.section	.nv.shared.reserved.0,"aw",@nobits
	.weak		__nv_reservedSMEM_offset_0_alias
	.size		__nv_reservedSMEM_offset_0_alias, 0, 64
	.other		__nv_reservedSMEM_offset_0_alias,@"STO_CUDA_RESERVED_SHARED STV_DEFAULT"
__nv_reservedSMEM_offset_0_alias:
	.zero		0
	.zero		64


//--------------------- .nv.constant0._Z16divide_by_var_64Pmm --------------------------
	.section	.nv.constant0._Z16divide_by_var_64Pmm,"a",@progbits
	.sectionflags	@""
	.align	4
.nv.constant0._Z16divide_by_var_64Pmm:
	.zero		912


//--------------------- .nv.constant0._Z13divide_by_varPjj --------------------------
	.section	.nv.constant0._Z13divide_by_varPjj,"a",@progbits
	.sectionflags	@""
	.align	4
.nv.constant0._Z13divide_by_varPjj:
	.zero		908


//--------------------- .nv.constant0._Z15mod_by_const_64Pm --------------------------
	.section	.nv.constant0._Z15mod_by_const_64Pm,"a",@progbits
	.sectionflags	@""
	.align	4
.nv.constant0._Z15mod_by_const_64Pm:
	.zero		904


//--------------------- .nv.constant0._Z18divide_by_const_64Pm --------------------------
	.section	.nv.constant0._Z18divide_by_const_64Pm,"a",@progbits
	.sectionflags	@""
	.align	4
.nv.constant0._Z18divide_by_const_64Pm:
	.zero		904


//--------------------- .nv.constant0._Z15divide_by_constPj --------------------------
	.section	.nv.constant0._Z15divide_by_constPj,"a",@progbits
	.sectionflags	@""
	.align	4
.nv.constant0._Z15divide_by_constPj:
	.zero		904


//--------------------- SYMBOLS --------------------------

	.type		.nv.reservedSmem.offset0,@object
	.size		.nv.reservedSmem.offset0,0x4
